//
// Generated by NVIDIA NVVM Compiler
//
// Compiler Build ID: CL-36424714
// Cuda compilation tools, release 13.0, V13.0.88
// Based on NVVM 20.0.0
//

.version 9.0
.target sm_100
.address_size 64

	// .globl	_Z5hellov
.extern .func  (.param .b32 func_retval0) vprintf
(
	.param .b64 vprintf_param_0,
	.param .b64 vprintf_param_1
)
;
.global .align 1 .b8 $str[16] = {72, 101, 108, 108, 111, 32, 102, 111, 114, 109, 32, 71, 80, 85, 10};

.visible .entry _Z5hellov()
{
	.reg .b32 	%r<3>;
	.reg .b64 	%rd<3>;

	mov.u64 	%rd1, $str;
	cvta.global.u64 	%rd2, %rd1;
	{ // callseq 0, 0
	.param .b64 param0;
	st.param.b64 	[param0], %rd2;
	.param .b64 param1;
	st.param.b64 	[param1], 0;
	.param .b32 retval0;
	call.uni (retval0), 
	vprintf, 
	(
	param0, 
	param1
	);
	ld.param.b32 	%r1, [retval0];
	} // callseq 0
	ret;

}


// ===== COMPILED SASS (sm_100) =====

	.target	sm_100

	.elftype	@"ET_EXEC"


//--------------------- .note.nv.tkinfo           --------------------------
	.section	.note.nv.tkinfo,"",@"SHT_NOTE"
	.sectionflags	@"SHF_NOTE_NV_TKINFO"
	.tkinfo
        /*0018*/ 	.word	0x00000002
        /*0030*/ 	.string	""
        /*0030*/ 	.string	"ptxas"
        /*0030*/ 	.string	"Cuda compilation tools, release 13.0, V13.0.88"
        /*0030*/ 	.string	"Build cuda_13.0.r13.0/compiler.36424714_0"
        /*0030*/ 	.string	"-arch sm_100 -m 64 "



//--------------------- .note.nv.cuinfo           --------------------------
	.section	.note.nv.cuinfo,"",@"SHT_NOTE"
	.sectionflags	@"SHF_NOTE_NV_CUINFO"
        /*0018*/ 	.short	0x0002
        /*001a*/ 	.short	0x0064
        /*001c*/ 	.short	0x0082
	.zero		2


//--------------------- .nv.info                  --------------------------
	.section	.nv.info,"",@"SHT_CUDA_INFO"
	.align	4


	//----- nvinfo : EIATTR_REGCOUNT
	.align		4
        /*0000*/ 	.byte	0x04, 0x2f
        /*0002*/ 	.short	(.L_2 - .L_1)
	.align		4
.L_1:
        /*0004*/ 	.word	index@(_Z5hellov)
        /*0008*/ 	.word	0x00000018


	//----- nvinfo : EIATTR_FRAME_SIZE
	.align		4
.L_2:
        /*000c*/ 	.byte	0x04, 0x11
        /*000e*/ 	.short	(.L_4 - .L_3)
	.align		4
.L_3:
        /*0010*/ 	.word	index@(_Z5hellov)
        /*0014*/ 	.word	0x00000000


	//----- nvinfo : EIATTR_MIN_STACK_SIZE
	.align		4
.L_4:
        /*0018*/ 	.byte	0x04, 0x12
        /*001a*/ 	.short	(.L_6 - .L_5)
	.align		4
.L_5:
        /*001c*/ 	.word	index@(_Z5hellov)
        /*0020*/ 	.word	0x00000000
.L_6:


//--------------------- .nv.compat                --------------------------
	.section	.nv.compat,"",@"SHT_CUDA_COMPAT_INFO"
	.align	4
        /*0000*/ 	.byte	0x02, 0x09, 0x00, 0x00, 0x02, 0x02, 0x01, 0x00, 0x02, 0x05, 0x05, 0x00, 0x03, 0x07, 0x01, 0x01
        /*0010*/ 	.byte	0x02, 0x03, 0x00, 0x00, 0x02, 0x06, 0x01, 0x00, 0x04, 0x0b, 0x08, 0x00, 0x09, 0x00, 0x00, 0x00
        /*0020*/ 	.byte	0x00, 0x00, 0x00, 0x00


//--------------------- .nv.info._Z5hellov        --------------------------
	.section	.nv.info._Z5hellov,"",@"SHT_CUDA_INFO"
	.sectionflags	@""
	.align	4


	//----- nvinfo : EIATTR_CUDA_API_VERSION
	.align		4
        /*0000*/ 	.byte	0x04, 0x37
        /*0002*/ 	.short	(.L_8 - .L_7)
.L_7:
        /*0004*/ 	.word	0x00000082


	//----- nvinfo : EIATTR_SPARSE_MMA_MASK
	.align		4
.L_8:
        /*0008*/ 	.byte	0x03, 0x50
        /*000a*/ 	.short	0x0000


	//----- nvinfo : EIATTR_MAXREG_COUNT
	.align		4
        /*000c*/ 	.byte	0x03, 0x1b
        /*000e*/ 	.short	0x00ff


	//----- nvinfo : EIATTR_EXTERNS
	.align		4
        /*0010*/ 	.byte	0x04, 0x0f
        /*0012*/ 	.short	(.L_10 - .L_9)


	//   ....[0]....
	.align		4
.L_9:
        /*0014*/ 	.word	index@(vprintf)


	//----- nvinfo : EIATTR_MERCURY_ISA_VERSION
	.align		4
.L_10:
        /*0018*/ 	.byte	0x03, 0x5f
        /*001a*/ 	.short	0x0101


	//----- nvinfo : EIATTR_VRC_CTA_INIT_COUNT
	.align		4
        /*001c*/ 	.byte	0x02, 0x4a
	.zero		1
	.zero		1


	//----- nvinfo : EIATTR_SYSCALL_OFFSETS
	.align		4
        /*0020*/ 	.byte	0x04, 0x46
        /*0022*/ 	.short	(.L_12 - .L_11)


	//   ....[0]....
.L_11:
        /*0024*/ 	.word	0x00000080


	//----- nvinfo : EIATTR_EXIT_INSTR_OFFSETS
	.align		4
.L_12:
        /*0028*/ 	.byte	0x04, 0x1c
        /*002a*/ 	.short	(.L_14 - .L_13)


	//   ....[0]....
.L_13:
        /*002c*/ 	.word	0x00000090


	//----- nvinfo : EIATTR_SW_WAR
	.align		4
.L_14:
        /*0030*/ 	.byte	0x04, 0x36
        /*0032*/ 	.short	(.L_16 - .L_15)
.L_15:
        /*0034*/ 	.word	0x00000008
.L_16:


//--------------------- .nv.callgraph             --------------------------
	.section	.nv.callgraph,"",@"SHT_CUDA_CALLGRAPH"
	.align	4
	.sectionentsize	8
	.align		4
        /*0000*/ 	.word	0x00000000
	.align		4
        /*0004*/ 	.word	0xffffffff
	.align		4
        /*0008*/ 	.word	index@(_Z5hellov)
	.align		4
        /*000c*/ 	.word	index@(vprintf)
	.align		4
        /*0010*/ 	.word	0x00000000
	.align		4
        /*0014*/ 	.word	0xfffffffe
	.align		4
        /*0018*/ 	.word	0x00000000
	.align		4
        /*001c*/ 	.word	0xfffffffd
	.align		4
        /*0020*/ 	.word	0x00000000
	.align		4
        /*0024*/ 	.word	0xfffffffc


//--------------------- .nv.constant4             --------------------------
	.section	.nv.constant4,"a",@progbits
	.align	8
	.align		8
.nv.constant4:
        /*0000*/ 	.dword	vprintf
	.align		8
        /*0008*/ 	.dword	$str


//--------------------- .text._Z5hellov           --------------------------
	.section	.text._Z5hellov,"ax",@progbits
	.align	128
        .global         _Z5hellov
        .type           _Z5hellov,@function
        .size           _Z5hellov,(.L_x_2 - _Z5hellov)
        .other          _Z5hellov,@"STO_CUDA_ENTRY STV_DEFAULT"
_Z5hellov:
.text._Z5hellov:
[----:B------:R-:W0:Y:S01]  /*0000*/  LDC R1, c[0x0][0x37c] ;  /* 0x0000df00ff017b82 */ /* 0x000e220000000800 */
[----:B------:R-:W-:Y:S01]  /*0010*/  MOV R0, 0x0 ;  /* 0x0000000000007802 */ /* 0x000fe20000000f00 */
[----:B------:R-:W1:Y:S01]  /*0020*/  LDCU.64 UR4, c[0x4][0x8] ;  /* 0x01000100ff0477ac */ /* 0x000e620008000a00 */
[----:B------:R-:W-:-:S05]  /*0030*/  CS2R R6, SRZ ;  /* 0x0000000000067805 */ /* 0x000fca000001ff00 */
[----:B------:R2:W3:Y:S01]  /*0040*/  LDC.64 R2, c[0x4][R0] ;  /* 0x0100000000027b82 */ /* 0x0004e20000000a00 */
[----:B-1----:R-:W-:Y:S02]  /*0050*/  IMAD.U32 R4, RZ, RZ, UR4 ;  /* 0x00000004ff047e24 */ /* 0x002fe4000f8e00ff */
[----:B--2---:R-:W-:-:S07]  /*0060*/  IMAD.U32 R5, RZ, RZ, UR5 ;  /* 0x00000005ff057e24 */ /* 0x004fce000f8e00ff */
[----:B------:R-:W-:-:S07]  /*0070*/  LEPC R20, `(.L_x_0) ;  /* 0x000000001014794e */ /* 0x000fce0000000000 */
[----:B0--3--:R-:W-:Y:S05]  /*0080*/  CALL.ABS.NOINC R2 ;  /* 0x0000000002007343 */ /* 0x009fea0003c00000 */
.L_x_0:
[----:B------:R-:W-:Y:S05]  /*0090*/  EXIT ;  /* 0x000000000000794d */ /* 0x000fea0003800000 */
.L_x_1:
[----:B------:R-:W-:-:S00]  /*00a0*/  BRA `(.L_x_1) ;  /* 0xfffffffc00fc7947 */ /* 0x000fc0000383ffff */
[----:B------:R-:W-:-:S00]  /*00b0*/  NOP ;  /* 0x0000000000007918 */ /* 0x000fc00000000000 */
        /* <DEDUP_REMOVED lines=12> */
.L_x_2:


//--------------------- .nv.global.init           --------------------------
	.section	.nv.global.init,"aw",@progbits
.nv.global.init:
	.type		$str,@object
	.size		$str,(.L_0 - $str)
$str:
        /*0000*/ 	.byte	0x48, 0x65, 0x6c, 0x6c, 0x6f, 0x20, 0x66, 0x6f, 0x72, 0x6d, 0x20, 0x47, 0x50, 0x55, 0x0a, 0x00
.L_0:


//--------------------- .nv.shared.reserved.0     --------------------------
	.section	.nv.shared.reserved.0,"aw",@nobits
	.weak		__nv_reservedSMEM_offset_0_alias
	.size		__nv_reservedSMEM_offset_0_alias, 0, 64
	.other		__nv_reservedSMEM_offset_0_alias,@"STO_CUDA_RESERVED_SHARED STV_DEFAULT"
__nv_reservedSMEM_offset_0_alias:
	.zero		0
	.zero		64


//--------------------- .nv.constant0._Z5hellov   --------------------------
	.section	.nv.constant0._Z5hellov,"a",@progbits
	.sectionflags	@""
	.align	4
.nv.constant0._Z5hellov:
	.zero		896


//--------------------- SYMBOLS --------------------------

	.type		.nv.reservedSmem.offset0,@object
	.size		.nv.reservedSmem.offset0,0x4
	.type		vprintf,@function
